//
// Generated by NVIDIA NVVM Compiler
//
// Compiler Build ID: CL-36424714
// Cuda compilation tools, release 13.0, V13.0.88
// Based on NVVM 20.0.0
//

.version 9.0
.target sm_100
.address_size 64

	// .globl	default_function_kernel0
// _ZZ24default_function_kernel0E9share_sum has been demoted

.visible .entry default_function_kernel0(
	.param .u64 .ptr .align 1 default_function_kernel0_param_0,
	.param .u64 .ptr .align 1 default_function_kernel0_param_1,
	.param .u64 .ptr .align 1 default_function_kernel0_param_2
)
{
	.reg .pred 	%p<10>;
	.reg .b32 	%r<21>;
	.reg .b32 	%f<33>;
	.reg .b64 	%rd<19>;
	// demoted variable
	.shared .align 4 .b8 _ZZ24default_function_kernel0E9share_sum[1024];
	ld.param.u64 	%rd2, [default_function_kernel0_param_0];
	ld.param.u64 	%rd3, [default_function_kernel0_param_1];
	ld.param.u64 	%rd1, [default_function_kernel0_param_2];
	cvta.to.global.u64 	%rd4, %rd3;
	cvta.to.global.u64 	%rd5, %rd2;
	mov.u32 	%r1, %tid.x;
	mul.wide.u32 	%rd6, %r1, 4;
	add.s64 	%rd7, %rd5, %rd6;
	ld.global.nc.f32 	%f2, [%rd7];
	mov.u32 	%r2, %ctaid.x;
	shl.b32 	%r4, %r2, 10;
	or.b32  	%r5, %r4, %r1;
	mul.wide.u32 	%rd8, %r5, 4;
	add.s64 	%rd9, %rd4, %rd8;
	ld.global.nc.f32 	%f3, [%rd9];
	ld.global.nc.f32 	%f4, [%rd7+1024];
	add.s32 	%r6, %r5, 256;
	mul.wide.u32 	%rd10, %r6, 4;
	add.s64 	%rd11, %rd4, %rd10;
	ld.global.nc.f32 	%f5, [%rd11];
	mul.f32 	%f6, %f4, %f5;
	fma.rn.f32 	%f7, %f2, %f3, %f6;
	ld.global.nc.f32 	%f8, [%rd7+2048];
	add.s32 	%r7, %r5, 512;
	mul.wide.u32 	%rd12, %r7, 4;
	add.s64 	%rd13, %rd4, %rd12;
	ld.global.nc.f32 	%f9, [%rd13];
	fma.rn.f32 	%f10, %f8, %f9, %f7;
	ld.global.nc.f32 	%f11, [%rd7+3072];
	add.s32 	%r8, %r5, 768;
	mul.wide.u32 	%rd14, %r8, 4;
	add.s64 	%rd15, %rd4, %rd14;
	ld.global.nc.f32 	%f12, [%rd15];
	fma.rn.f32 	%f13, %f11, %f12, %f10;
	shl.b32 	%r9, %r1, 2;
	mov.u32 	%r10, _ZZ24default_function_kernel0E9share_sum;
	add.s32 	%r3, %r10, %r9;
	st.shared.f32 	[%r3], %f13;
	bar.sync 	0;
	setp.gt.u32 	%p1, %r1, 127;
	@%p1 bra 	$L__BB0_2;
	ld.shared.f32 	%f14, [%r3+512];
	ld.shared.f32 	%f15, [%r3];
	add.f32 	%f16, %f14, %f15;
	st.shared.f32 	[%r3], %f16;
$L__BB0_2:
	bar.sync 	0;
	setp.gt.u32 	%p2, %r1, 63;
	@%p2 bra 	$L__BB0_4;
	ld.shared.f32 	%f17, [%r3+256];
	ld.shared.f32 	%f18, [%r3];
	add.f32 	%f19, %f17, %f18;
	st.shared.f32 	[%r3], %f19;
$L__BB0_4:
	bar.sync 	0;
	setp.gt.u32 	%p3, %r1, 31;
	@%p3 bra 	$L__BB0_7;
	ld.shared.f32 	%f20, [%r3+128];
	ld.shared.f32 	%f21, [%r3];
	add.f32 	%f22, %f20, %f21;
	st.shared.f32 	[%r3], %f22;
	bar.sync 	0;
	ld.shared.f32 	%f23, [%r3];
	mov.b32 	%r11, %f23;
	shfl.sync.bfly.b32	%r12|%p4, %r11, 16, 31, -1;
	mov.b32 	%f24, %r12;
	add.f32 	%f25, %f23, %f24;
	mov.b32 	%r13, %f25;
	shfl.sync.bfly.b32	%r14|%p5, %r13, 8, 31, -1;
	mov.b32 	%f26, %r14;
	add.f32 	%f27, %f25, %f26;
	mov.b32 	%r15, %f27;
	shfl.sync.bfly.b32	%r16|%p6, %r15, 4, 31, -1;
	mov.b32 	%f28, %r16;
	add.f32 	%f29, %f27, %f28;
	mov.b32 	%r17, %f29;
	shfl.sync.bfly.b32	%r18|%p7, %r17, 2, 31, -1;
	mov.b32 	%f30, %r18;
	add.f32 	%f31, %f29, %f30;
	mov.b32 	%r19, %f31;
	shfl.sync.bfly.b32	%r20|%p8, %r19, 1, 31, -1;
	mov.b32 	%f32, %r20;
	add.f32 	%f1, %f31, %f32;
	setp.ne.s32 	%p9, %r1, 0;
	@%p9 bra 	$L__BB0_7;
	cvta.to.global.u64 	%rd16, %rd1;
	mul.wide.u32 	%rd17, %r2, 4;
	add.s64 	%rd18, %rd16, %rd17;
	st.global.f32 	[%rd18], %f1;
$L__BB0_7:
	ret;

}


// ===== COMPILED SASS (sm_100) =====

	.target	sm_100

	.elftype	@"ET_EXEC"


//--------------------- .note.nv.tkinfo           --------------------------
	.section	.note.nv.tkinfo,"",@"SHT_NOTE"
	.sectionflags	@"SHF_NOTE_NV_TKINFO"
	.tkinfo
        /*0018*/ 	.word	0x00000002
        /*0030*/ 	.string	""
        /*0030*/ 	.string	"ptxas"
        /*0030*/ 	.string	"Cuda compilation tools, release 13.0, V13.0.88"
        /*0030*/ 	.string	"Build cuda_13.0.r13.0/compiler.36424714_0"
        /*0030*/ 	.string	"-arch sm_100 -m 64 "



//--------------------- .note.nv.cuinfo           --------------------------
	.section	.note.nv.cuinfo,"",@"SHT_NOTE"
	.sectionflags	@"SHF_NOTE_NV_CUINFO"
        /*0018*/ 	.short	0x0002
        /*001a*/ 	.short	0x0064
        /*001c*/ 	.short	0x0082
	.zero		2


//--------------------- .nv.info                  --------------------------
	.section	.nv.info,"",@"SHT_CUDA_INFO"
	.align	4


	//----- nvinfo : EIATTR_REGCOUNT
	.align		4
        /*0000*/ 	.byte	0x04, 0x2f
        /*0002*/ 	.short	(.L_1 - .L_0)
	.align		4
.L_0:
        /*0004*/ 	.word	index@(default_function_kernel0)
        /*0008*/ 	.word	0x00000015


	//----- nvinfo : EIATTR_FRAME_SIZE
	.align		4
.L_1:
        /*000c*/ 	.byte	0x04, 0x11
        /*000e*/ 	.short	(.L_3 - .L_2)
	.align		4
.L_2:
        /*0010*/ 	.word	index@(default_function_kernel0)
        /*0014*/ 	.word	0x00000000


	//----- nvinfo : EIATTR_MIN_STACK_SIZE
	.align		4
.L_3:
        /*0018*/ 	.byte	0x04, 0x12
        /*001a*/ 	.short	(.L_5 - .L_4)
	.align		4
.L_4:
        /*001c*/ 	.word	index@(default_function_kernel0)
        /*0020*/ 	.word	0x00000000
.L_5:


//--------------------- .nv.compat                --------------------------
	.section	.nv.compat,"",@"SHT_CUDA_COMPAT_INFO"
	.align	4
        /*0000*/ 	.byte	0x02, 0x09, 0x00, 0x00, 0x02, 0x02, 0x01, 0x00, 0x02, 0x05, 0x05, 0x00, 0x03, 0x07, 0x01, 0x01
        /*0010*/ 	.byte	0x02, 0x03, 0x00, 0x00, 0x02, 0x06, 0x01, 0x00, 0x04, 0x0b, 0x08, 0x00, 0x09, 0x00, 0x00, 0x00
        /*0020*/ 	.byte	0x00, 0x00, 0x00, 0x00


//--------------------- .nv.info.default_function_kernel0 --------------------------
	.section	.nv.info.default_function_kernel0,"",@"SHT_CUDA_INFO"
	.sectionflags	@""
	.align	4


	//----- nvinfo : EIATTR_CUDA_API_VERSION
	.align		4
        /*0000*/ 	.byte	0x04, 0x37
        /*0002*/ 	.short	(.L_7 - .L_6)
.L_6:
        /*0004*/ 	.word	0x00000082


	//----- nvinfo : EIATTR_KPARAM_INFO
	.align		4
.L_7:
        /*0008*/ 	.byte	0x04, 0x17
        /*000a*/ 	.short	(.L_9 - .L_8)
.L_8:
        /*000c*/ 	.word	0x00000000
        /*0010*/ 	.short	0x0002
        /*0012*/ 	.short	0x0010
        /*0014*/ 	.byte	0x00, 0xf5, 0x21, 0x00


	//----- nvinfo : EIATTR_KPARAM_INFO
	.align		4
.L_9:
        /*0018*/ 	.byte	0x04, 0x17
        /*001a*/ 	.short	(.L_11 - .L_10)
.L_10:
        /*001c*/ 	.word	0x00000000
        /*0020*/ 	.short	0x0001
        /*0022*/ 	.short	0x0008
        /*0024*/ 	.byte	0x00, 0xf5, 0x21, 0x00


	//----- nvinfo : EIATTR_KPARAM_INFO
	.align		4
.L_11:
        /*0028*/ 	.byte	0x04, 0x17
        /*002a*/ 	.short	(.L_13 - .L_12)
.L_12:
        /*002c*/ 	.word	0x00000000
        /*0030*/ 	.short	0x0000
        /*0032*/ 	.short	0x0000
        /*0034*/ 	.byte	0x00, 0xf5, 0x21, 0x00


	//----- nvinfo : EIATTR_SPARSE_MMA_MASK
	.align		4
.L_13:
        /*0038*/ 	.byte	0x03, 0x50
        /*003a*/ 	.short	0x0000


	//----- nvinfo : EIATTR_MAXREG_COUNT
	.align		4
        /*003c*/ 	.byte	0x03, 0x1b
        /*003e*/ 	.short	0x00ff


	//----- nvinfo : EIATTR_NUM_BARRIERS
	.align		4
        /*0040*/ 	.byte	0x02, 0x4c
        /*0042*/ 	.byte	0x01
	.zero		1


	//----- nvinfo : EIATTR_MERCURY_ISA_VERSION
	.align		4
        /*0044*/ 	.byte	0x03, 0x5f
        /*0046*/ 	.short	0x0101


	//----- nvinfo : EIATTR_COOP_GROUP_MASK_REGIDS
	.align		4
        /*0048*/ 	.byte	0x04, 0x29
        /*004a*/ 	.short	(.L_15 - .L_14)


	//   ....[0]....
.L_14:
        /*004c*/ 	.word	0xffffffff


	//   ....[1]....
        /*0050*/ 	.word	0xffffffff


	//   ....[2]....
        /*0054*/ 	.word	0xffffffff


	//   ....[3]....
        /*0058*/ 	.word	0xffffffff


	//   ....[4]....
        /*005c*/ 	.word	0xffffffff


	//----- nvinfo : EIATTR_COOP_GROUP_INSTR_OFFSETS
	.align		4
.L_15:
        /*0060*/ 	.byte	0x04, 0x28
        /*0062*/ 	.short	(.L_17 - .L_16)


	//   ....[0]....
.L_16:
        /*0064*/ 	.word	0x00000370


	//   ....[1]....
        /*0068*/ 	.word	0x00000390


	//   ....[2]....
        /*006c*/ 	.word	0x000003b0


	//   ....[3]....
        /*0070*/ 	.word	0x000003d0


	//   ....[4]....
        /*0074*/ 	.word	0x000003f0


	//----- nvinfo : EIATTR_VRC_CTA_INIT_COUNT
	.align		4
.L_17:
        /*0078*/ 	.byte	0x02, 0x4a
	.zero		1
	.zero		1


	//----- nvinfo : EIATTR_EXIT_INSTR_OFFSETS
	.align		4
        /*007c*/ 	.byte	0x04, 0x1c
        /*007e*/ 	.short	(.L_19 - .L_18)


	//   ....[0]....
.L_18:
        /*0080*/ 	.word	0x000002f0


	//   ....[1]....
        /*0084*/ 	.word	0x00000400


	//   ....[2]....
        /*0088*/ 	.word	0x00000450


	//----- nvinfo : EIATTR_CBANK_PARAM_SIZE
	.align		4
.L_19:
        /*008c*/ 	.byte	0x03, 0x19
        /*008e*/ 	.short	0x0018


	//----- nvinfo : EIATTR_PARAM_CBANK
	.align		4
        /*0090*/ 	.byte	0x04, 0x0a
        /*0092*/ 	.short	(.L_21 - .L_20)
	.align		4
.L_20:
        /*0094*/ 	.word	index@(.nv.constant0.default_function_kernel0)
        /*0098*/ 	.short	0x0380
        /*009a*/ 	.short	0x0018


	//----- nvinfo : EIATTR_SW_WAR
	.align		4
.L_21:
        /*009c*/ 	.byte	0x04, 0x36
        /*009e*/ 	.short	(.L_23 - .L_22)
.L_22:
        /*00a0*/ 	.word	0x00000008
.L_23:


//--------------------- .nv.callgraph             --------------------------
	.section	.nv.callgraph,"",@"SHT_CUDA_CALLGRAPH"
	.align	4
	.sectionentsize	8
	.align		4
        /*0000*/ 	.word	0x00000000
	.align		4
        /*0004*/ 	.word	0xffffffff
	.align		4
        /*0008*/ 	.word	0x00000000
	.align		4
        /*000c*/ 	.word	0xfffffffe
	.align		4
        /*0010*/ 	.word	0x00000000
	.align		4
        /*0014*/ 	.word	0xfffffffd
	.align		4
        /*0018*/ 	.word	0x00000000
	.align		4
        /*001c*/ 	.word	0xfffffffc


//--------------------- .text.default_function_kernel0 --------------------------
	.section	.text.default_function_kernel0,"ax",@progbits
	.align	128
        .global         default_function_kernel0
        .type           default_function_kernel0,@function
        .size           default_function_kernel0,(.L_x_1 - default_function_kernel0)
        .other          default_function_kernel0,@"STO_CUDA_ENTRY STV_DEFAULT"
default_function_kernel0:
.text.default_function_kernel0:
[----:B------:R-:W-:Y:S01]  /*0000*/  LDC R1, c[0x0][0x37c] ;  /* 0x0000df00ff017b82 */ /* 0x000fe20000000800 */
[----:B------:R-:W0:Y:S07]  /*0010*/  S2R R0, SR_CTAID.X ;  /* 0x0000000000007919 */ /* 0x000e2e0000002500 */
[----:B------:R-:W1:Y:S01]  /*0020*/  LDC.64 R2, c[0x0][0x388] ;  /* 0x0000e200ff027b82 */ /* 0x000e620000000a00 */
[----:B------:R-:W2:Y:S01]  /*0030*/  LDCU.64 UR6, c[0x0][0x358] ;  /* 0x00006b00ff0677ac */ /* 0x000ea20008000a00 */
[----:B------:R-:W3:Y:S06]  /*0040*/  S2R R6, SR_TID.X ;  /* 0x0000000000067919 */ /* 0x000eec0000002100 */
[----:B------:R-:W4:Y:S01]  /*0050*/  LDC.64 R4, c[0x0][0x380] ;  /* 0x0000e000ff047b82 */ /* 0x000f220000000a00 */
[----:B0-----:R-:W-:-:S04]  /*0060*/  SHF.L.U32 R7, R0, 0xa, RZ ;  /* 0x0000000a00077819 */ /* 0x001fc800000006ff */
[----:B---3--:R-:W-:Y:S01]  /*0070*/  LOP3.LUT R7, R7, R6, RZ, 0xfc, !PT ;  /* 0x0000000607077212 */ /* 0x008fe200078efcff */
[----:B----4-:R-:W-:-:S03]  /*0080*/  IMAD.WIDE.U32 R4, R6, 0x4, R4 ;  /* 0x0000000406047825 */ /* 0x010fc600078e0004 */
[C---:B------:R-:W-:Y:S01]  /*0090*/  IADD3 R11, PT, PT, R7.reuse, 0x100, RZ ;  /* 0x00000100070b7810 */ /* 0x040fe20007ffe0ff */
[C-C-:B-1----:R-:W-:Y:S01]  /*00a0*/  IMAD.WIDE.U32 R8, R7.reuse, 0x4, R2.reuse ;  /* 0x0000000407087825 */ /* 0x142fe200078e0002 */
[----:B------:R-:W-:Y:S01]  /*00b0*/  IADD3 R13, PT, PT, R7, 0x200, RZ ;  /* 0x00000200070d7810 */ /* 0x000fe20007ffe0ff */
[----:B--2---:R-:W2:Y:S02]  /*00c0*/  LDG.E.CONSTANT R14, desc[UR6][R4.64+0x400] ;  /* 0x00040006040e7981 */ /* 0x004ea4000c1e9900 */
[--C-:B------:R-:W-:Y:S01]  /*00d0*/  IMAD.WIDE.U32 R10, R11, 0x4, R2.reuse ;  /* 0x000000040b0a7825 */ /* 0x100fe200078e0002 */
[----:B------:R-:W-:Y:S01]  /*00e0*/  IADD3 R15, PT, PT, R7, 0x300, RZ ;  /* 0x00000300070f7810 */ /* 0x000fe20007ffe0ff */
[----:B------:R-:W3:Y:S02]  /*00f0*/  LDG.E.CONSTANT R8, desc[UR6][R8.64] ;  /* 0x0000000608087981 */ /* 0x000ee4000c1e9900 */
[--C-:B------:R-:W-:Y:S02]  /*0100*/  IMAD.WIDE.U32 R12, R13, 0x4, R2.reuse ;  /* 0x000000040d0c7825 */ /* 0x100fe400078e0002 */
[----:B------:R-:W2:Y:S02]  /*0110*/  LDG.E.CONSTANT R11, desc[UR6][R10.64] ;  /* 0x000000060a0b7981 */ /* 0x000ea4000c1e9900 */
[----:B------:R-:W-:-:S02]  /*0120*/  IMAD.WIDE.U32 R2, R15, 0x4, R2 ;  /* 0x000000040f027825 */ /* 0x000fc400078e0002 */
[----:B------:R-:W3:Y:S04]  /*0130*/  LDG.E.CONSTANT R7, desc[UR6][R4.64] ;  /* 0x0000000604077981 */ /* 0x000ee8000c1e9900 */
[----:B------:R-:W4:Y:S04]  /*0140*/  LDG.E.CONSTANT R12, desc[UR6][R12.64] ;  /* 0x000000060c0c7981 */ /* 0x000f28000c1e9900 */
[----:B------:R-:W4:Y:S04]  /*0150*/  LDG.E.CONSTANT R16, desc[UR6][R4.64+0x800] ;  /* 0x0008000604107981 */ /* 0x000f28000c1e9900 */
[----:B------:R-:W5:Y:S04]  /*0160*/  LDG.E.CONSTANT R2, desc[UR6][R2.64] ;  /* 0x0000000602027981 */ /* 0x000f68000c1e9900 */
[----:B------:R-:W5:Y:S01]  /*0170*/  LDG.E.CONSTANT R18, desc[UR6][R4.64+0xc00] ;  /* 0x000c000604127981 */ /* 0x000f62000c1e9900 */
[----:B------:R-:W0:Y:S01]  /*0180*/  S2UR UR5, SR_CgaCtaId ;  /* 0x00000000000579c3 */ /* 0x000e220000008800 */
[----:B------:R-:W-:-:S02]  /*0190*/  UMOV UR4, 0x400 ;  /* 0x0000040000047882 */ /* 0x000fc40000000000 */
[----:B0-----:R-:W-:Y:S01]  /*01a0*/  ULEA UR4, UR5, UR4, 0x18 ;  /* 0x0000000405047291 */ /* 0x001fe2000f8ec0ff */
[C---:B------:R-:W-:Y:S02]  /*01b0*/  ISETP.GT.U32.AND P1, PT, R6.reuse, 0x7f, PT ;  /* 0x0000007f0600780c */ /* 0x040fe40003f24070 */
[----:B------:R-:W-:Y:S01]  /*01c0*/  ISETP.GT.U32.AND P0, PT, R6, 0x3f, PT ;  /* 0x0000003f0600780c */ /* 0x000fe20003f04070 */
[----:B--2---:R-:W-:-:S04]  /*01d0*/  FMUL R14, R14, R11 ;  /* 0x0000000b0e0e7220 */ /* 0x004fc80000400000 */
[----:B---3--:R-:W-:Y:S01]  /*01e0*/  FFMA R7, R7, R8, R14 ;  /* 0x0000000807077223 */ /* 0x008fe2000000000e */
[----:B------:R-:W-:-:S03]  /*01f0*/  LEA R8, R6, UR4, 0x2 ;  /* 0x0000000406087c11 */ /* 0x000fc6000f8e10ff */
[----:B----4-:R-:W-:-:S04]  /*0200*/  FFMA R7, R16, R12, R7 ;  /* 0x0000000c10077223 */ /* 0x010fc80000000007 */
[----:B-----5:R-:W-:-:S05]  /*0210*/  FFMA R7, R18, R2, R7 ;  /* 0x0000000212077223 */ /* 0x020fca0000000007 */
[----:B------:R-:W-:Y:S01]  /*0220*/  STS [R8], R7 ;  /* 0x0000000708007388 */ /* 0x000fe20000000800 */
[----:B------:R-:W-:Y:S06]  /*0230*/  BAR.SYNC.DEFER_BLOCKING 0x0 ;  /* 0x0000000000007b1d */ /* 0x000fec0000010000 */
[----:B------:R-:W-:Y:S04]  /*0240*/  @!P1 LDS R2, [R8+0x200] ;  /* 0x0002000008029984 */ /* 0x000fe80000000800 */
[----:B------:R-:W0:Y:S02]  /*0250*/  @!P1 LDS R3, [R8] ;  /* 0x0000000008039984 */ /* 0x000e240000000800 */
[----:B0-----:R-:W-:-:S05]  /*0260*/  @!P1 FADD R3, R2, R3 ;  /* 0x0000000302039221 */ /* 0x001fca0000000000 */
[----:B------:R-:W-:Y:S01]  /*0270*/  @!P1 STS [R8], R3 ;  /* 0x0000000308009388 */ /* 0x000fe20000000800 */
[----:B------:R-:W-:Y:S06]  /*0280*/  BAR.SYNC.DEFER_BLOCKING 0x0 ;  /* 0x0000000000007b1d */ /* 0x000fec0000010000 */
[----:B------:R-:W-:Y:S04]  /*0290*/  @!P0 LDS R2, [R8+0x100] ;  /* 0x0001000008028984 */ /* 0x000fe80000000800 */
[----:B------:R-:W0:Y:S01]  /*02a0*/  @!P0 LDS R5, [R8] ;  /* 0x0000000008058984 */ /* 0x000e220000000800 */
[----:B------:R-:W-:Y:S01]  /*02b0*/  ISETP.GT.U32.AND P1, PT, R6, 0x1f, PT ;  /* 0x0000001f0600780c */ /* 0x000fe20003f24070 */
[----:B0-----:R-:W-:-:S05]  /*02c0*/  @!P0 FADD R5, R2, R5 ;  /* 0x0000000502058221 */ /* 0x001fca0000000000 */
[----:B------:R0:W-:Y:S01]  /*02d0*/  @!P0 STS [R8], R5 ;  /* 0x0000000508008388 */ /* 0x0001e20000000800 */
[----:B------:R-:W-:Y:S06]  /*02e0*/  BAR.SYNC.DEFER_BLOCKING 0x0 ;  /* 0x0000000000007b1d */ /* 0x000fec0000010000 */
[----:B------:R-:W-:Y:S05]  /*02f0*/  @P1 EXIT ;  /* 0x000000000000194d */ /* 0x000fea0003800000 */
[----:B------:R-:W-:Y:S01]  /*0300*/  LDS R2, [R8+0x80] ;  /* 0x0000800008027984 */ /* 0x000fe20000000800 */
[----:B------:R-:W-:-:S03]  /*0310*/  ISETP.NE.AND P0, PT, R6, RZ, PT ;  /* 0x000000ff0600720c */ /* 0x000fc60003f05270 */
[----:B------:R-:W1:Y:S02]  /*0320*/  LDS R3, [R8] ;  /* 0x0000000008037984 */ /* 0x000e640000000800 */
[----:B-1----:R-:W-:-:S05]  /*0330*/  FADD R3, R2, R3 ;  /* 0x0000000302037221 */ /* 0x002fca0000000000 */
[----:B------:R-:W-:Y:S01]  /*0340*/  STS [R8], R3 ;  /* 0x0000000308007388 */ /* 0x000fe20000000800 */
[----:B------:R-:W-:Y:S06]  /*0350*/  BAR.SYNC.DEFER_BLOCKING 0x0 ;  /* 0x0000000000007b1d */ /* 0x000fec0000010000 */
[----:B------:R-:W0:Y:S04]  /*0360*/  LDS R2, [R8] ;  /* 0x0000000008027984 */ /* 0x000e280000000800 */
[----:B0-----:R-:W0:Y:S02]  /*0370*/  SHFL.BFLY PT, R5, R2, 0x10, 0x1f ;  /* 0x0e001f0002057f89 */ /* 0x001e2400000e0000 */
[----:B0-----:R-:W-:-:S05]  /*0380*/  FADD R5, R2, R5 ;  /* 0x0000000502057221 */ /* 0x001fca0000000000 */
[----:B------:R-:W0:Y:S02]  /*0390*/  SHFL.BFLY PT, R4, R5, 0x8, 0x1f ;  /* 0x0d001f0005047f89 */ /* 0x000e2400000e0000 */
[----:B0-----:R-:W-:-:S05]  /*03a0*/  FADD R4, R5, R4 ;  /* 0x0000000405047221 */ /* 0x001fca0000000000 */
[----:B------:R-:W0:Y:S02]  /*03b0*/  SHFL.BFLY PT, R7, R4, 0x4, 0x1f ;  /* 0x0c801f0004077f89 */ /* 0x000e2400000e0000 */
[----:B0-----:R-:W-:-:S05]  /*03c0*/  FADD R7, R4, R7 ;  /* 0x0000000704077221 */ /* 0x001fca0000000000 */
[----:B------:R-:W0:Y:S02]  /*03d0*/  SHFL.BFLY PT, R10, R7, 0x2, 0x1f ;  /* 0x0c401f00070a7f89 */ /* 0x000e2400000e0000 */
[----:B0-----:R-:W-:-:S05]  /*03e0*/  FADD R10, R7, R10 ;  /* 0x0000000a070a7221 */ /* 0x001fca0000000000 */
[----:B------:R0:W1:Y:S01]  /*03f0*/  SHFL.BFLY PT, R9, R10, 0x1, 0x1f ;  /* 0x0c201f000a097f89 */ /* 0x00006200000e0000 */
[----:B------:R-:W-:Y:S05]  /*0400*/  @P0 EXIT ;  /* 0x000000000000094d */ /* 0x000fea0003800000 */
[----:B------:R-:W2:Y:S01]  /*0410*/  LDC.64 R2, c[0x0][0x390] ;  /* 0x0000e400ff027b82 */ /* 0x000ea20000000a00 */
[----:B-1----:R-:W-:Y:S01]  /*0420*/  FADD R9, R10, R9 ;  /* 0x000000090a097221 */ /* 0x002fe20000000000 */
[----:B--2---:R-:W-:-:S05]  /*0430*/  IMAD.WIDE.U32 R2, R0, 0x4, R2 ;  /* 0x0000000400027825 */ /* 0x004fca00078e0002 */
[----:B------:R-:W-:Y:S01]  /*0440*/  STG.E desc[UR6][R2.64], R9 ;  /* 0x0000000902007986 */ /* 0x000fe2000c101906 */
[----:B------:R-:W-:Y:S05]  /*0450*/  EXIT ;  /* 0x000000000000794d */ /* 0x000fea0003800000 */
.L_x_0:
[----:B------:R-:W-:-:S00]  /*0460*/  BRA `(.L_x_0) ;  /* 0xfffffffc00fc7947 */ /* 0x000fc0000383ffff */
[----:B------:R-:W-:-:S00]  /*0470*/  NOP ;  /* 0x0000000000007918 */ /* 0x000fc00000000000 */
        /* <DEDUP_REMOVED lines=8> */
.L_x_1:


//--------------------- .nv.shared.default_function_kernel0 --------------------------
	.section	.nv.shared.default_function_kernel0,"aw",@nobits
	.sectionflags	@""
	.align	4
.nv.shared.default_function_kernel0:
	.zero		2048


//--------------------- .nv.shared.reserved.0     --------------------------
	.section	.nv.shared.reserved.0,"aw",@nobits
	.weak		__nv_reservedSMEM_offset_0_alias
	.size		__nv_reservedSMEM_offset_0_alias, 0, 64
	.other		__nv_reservedSMEM_offset_0_alias,@"STO_CUDA_RESERVED_SHARED STV_DEFAULT"
__nv_reservedSMEM_offset_0_alias:
	.zero		0
	.zero		64


//--------------------- .nv.constant0.default_function_kernel0 --------------------------
	.section	.nv.constant0.default_function_kernel0,"a",@progbits
	.sectionflags	@""
	.align	4
.nv.constant0.default_function_kernel0:
	.zero		920


//--------------------- SYMBOLS --------------------------

	.type		.nv.reservedSmem.offset0,@object
	.size		.nv.reservedSmem.offset0,0x4
	.type		.nv.reservedSmem.cap,@object
	.size		.nv.reservedSmem.cap,0x4
